	.headerflags	@"EF_CUDA_TEXMODE_UNIFIED EF_CUDA_64BIT_ADDRESS EF_CUDA_ACCELERATORS EF_CUDA_SM90 EF_CUDA_VIRTUAL_SM(EF_CUDA_SM90)"
	.elftype	@"ET_EXEC"


//--------------------- .nv.info                  --------------------------
	.section	.nv.info,"",@"SHT_CUDA_INFO"
	.align	4


	//----- nvinfo : EIATTR_REGCOUNT
	.align		4
        /*0000*/ 	.byte	0x04, 0x2f
        /*0002*/ 	.short	(.L_2 - .L_1)
	.align		4
.L_1:
        /*0004*/ 	.word	index@(triton_poi_fused_add_native_group_norm_relu_32)
        /*0008*/ 	.word	0x00000040


	//----- nvinfo : EIATTR_MIN_STACK_SIZE
	.align		4
.L_2:
        /*000c*/ 	.byte	0x04, 0x12
        /*000e*/ 	.short	(.L_4 - .L_3)
	.align		4
.L_3:
        /*0010*/ 	.word	index@(triton_poi_fused_add_native_group_norm_relu_32)
        /*0014*/ 	.word	0x00000000


	//----- nvinfo : EIATTR_FRAME_SIZE
	.align		4
.L_4:
        /*0018*/ 	.byte	0x04, 0x11
        /*001a*/ 	.short	(.L_6 - .L_5)
	.align		4
.L_5:
        /*001c*/ 	.word	index@(triton_poi_fused_add_native_group_norm_relu_32)
        /*0020*/ 	.word	0x00000000


	//----- nvinfo : EIATTR_MIN_STACK_SIZE
	.align		4
.L_6:
        /*0024*/ 	.byte	0x04, 0x12
        /*0026*/ 	.short	(.L_8 - .L_7)
	.align		4
.L_7:
        /*0028*/ 	.word	index@(triton_poi_fused_add_native_group_norm_relu_32)
        /*002c*/ 	.word	0x00000000
.L_8:


//--------------------- .nv.info.triton_poi_fused_add_native_group_norm_relu_32 --------------------------
	.section	.nv.info.triton_poi_fused_add_native_group_norm_relu_32,"",@"SHT_CUDA_INFO"
	.sectionflags	@""
	.align	4


	//----- nvinfo : EIATTR_CUDA_API_VERSION
	.align		4
        /*0000*/ 	.byte	0x04, 0x37
        /*0002*/ 	.short	(.L_10 - .L_9)
.L_9:
        /*0004*/ 	.word	0x0000007c


	//----- nvinfo : EIATTR_KPARAM_INFO
	.align		4
.L_10:
        /*0008*/ 	.byte	0x04, 0x17
        /*000a*/ 	.short	(.L_12 - .L_11)
.L_11:
        /*000c*/ 	.word	0x00000000
        /*0010*/ 	.short	0x0008
        /*0012*/ 	.short	0x003c
        /*0014*/ 	.byte	0x00, 0xf0, 0x11, 0x00


	//----- nvinfo : EIATTR_KPARAM_INFO
	.align		4
.L_12:
        /*0018*/ 	.byte	0x04, 0x17
        /*001a*/ 	.short	(.L_14 - .L_13)
.L_13:
        /*001c*/ 	.word	0x00000000
        /*0020*/ 	.short	0x0007
        /*0022*/ 	.short	0x0038
        /*0024*/ 	.byte	0x00, 0xf0, 0x11, 0x00


	//----- nvinfo : EIATTR_KPARAM_INFO
	.align		4
.L_14:
        /*0028*/ 	.byte	0x04, 0x17
        /*002a*/ 	.short	(.L_16 - .L_15)
.L_15:
        /*002c*/ 	.word	0x00000000
        /*0030*/ 	.short	0x0006
        /*0032*/ 	.short	0x0030
        /*0034*/ 	.byte	0x00, 0xf4, 0x21, 0x00


	//----- nvinfo : EIATTR_KPARAM_INFO
	.align		4
.L_16:
        /*0038*/ 	.byte	0x04, 0x17
        /*003a*/ 	.short	(.L_18 - .L_17)
.L_17:
        /*003c*/ 	.word	0x00000000
        /*0040*/ 	.short	0x0005
        /*0042*/ 	.short	0x0028
        /*0044*/ 	.byte	0x00, 0xf4, 0x21, 0x00


	//----- nvinfo : EIATTR_KPARAM_INFO
	.align		4
.L_18:
        /*0048*/ 	.byte	0x04, 0x17
        /*004a*/ 	.short	(.L_20 - .L_19)
.L_19:
        /*004c*/ 	.word	0x00000000
        /*0050*/ 	.short	0x0004
        /*0052*/ 	.short	0x0020
        /*0054*/ 	.byte	0x00, 0xf4, 0x21, 0x00


	//----- nvinfo : EIATTR_KPARAM_INFO
	.align		4
.L_20:
        /*0058*/ 	.byte	0x04, 0x17
        /*005a*/ 	.short	(.L_22 - .L_21)
.L_21:
        /*005c*/ 	.word	0x00000000
        /*0060*/ 	.short	0x0003
        /*0062*/ 	.short	0x0018
        /*0064*/ 	.byte	0x00, 0xf4, 0x21, 0x00


	//----- nvinfo : EIATTR_KPARAM_INFO
	.align		4
.L_22:
        /*0068*/ 	.byte	0x04, 0x17
        /*006a*/ 	.short	(.L_24 - .L_23)
.L_23:
        /*006c*/ 	.word	0x00000000
        /*0070*/ 	.short	0x0002
        /*0072*/ 	.short	0x0010
        /*0074*/ 	.byte	0x00, 0xf4, 0x21, 0x00


	//----- nvinfo : EIATTR_KPARAM_INFO
	.align		4
.L_24:
        /*0078*/ 	.byte	0x04, 0x17
        /*007a*/ 	.short	(.L_26 - .L_25)
.L_25:
        /*007c*/ 	.word	0x00000000
        /*0080*/ 	.short	0x0001
        /*0082*/ 	.short	0x0008
        /*0084*/ 	.byte	0x00, 0xf4, 0x21, 0x00


	//----- nvinfo : EIATTR_KPARAM_INFO
	.align		4
.L_26:
        /*0088*/ 	.byte	0x04, 0x17
        /*008a*/ 	.short	(.L_28 - .L_27)
.L_27:
        /*008c*/ 	.word	0x00000000
        /*0090*/ 	.short	0x0000
        /*0092*/ 	.short	0x0000
        /*0094*/ 	.byte	0x00, 0xf4, 0x21, 0x00


	//----- nvinfo : EIATTR_SPARSE_MMA_MASK
	.align		4
.L_28:
        /*0098*/ 	.byte	0x03, 0x50
        /*009a*/ 	.short	0x0000


	//----- nvinfo : EIATTR_MAXREG_COUNT
	.align		4
        /*009c*/ 	.byte	0x03, 0x1b
        /*009e*/ 	.short	0x00ff


	//----- nvinfo : EIATTR_EXIT_INSTR_OFFSETS
	.align		4
        /*00a0*/ 	.byte	0x04, 0x1c
        /*00a2*/ 	.short	(.L_30 - .L_29)


	//   ....[0]....
.L_29:
        /*00a4*/ 	.word	0x00001b90


	//   ....[1]....
        /*00a8*/ 	.word	0x00001be0


	//----- nvinfo : EIATTR_REQNTID
	.align		4
.L_30:
        /*00ac*/ 	.byte	0x04, 0x10
        /*00ae*/ 	.short	(.L_32 - .L_31)
.L_31:
        /*00b0*/ 	.word	0x00000100
        /*00b4*/ 	.word	0x00000001
        /*00b8*/ 	.word	0x00000001


	//----- nvinfo : EIATTR_CBANK_PARAM_SIZE
	.align		4
.L_32:
        /*00bc*/ 	.byte	0x03, 0x19
        /*00be*/ 	.short	0x0040


	//----- nvinfo : EIATTR_PARAM_CBANK
	.align		4
        /*00c0*/ 	.byte	0x04, 0x0a
        /*00c2*/ 	.short	(.L_34 - .L_33)
	.align		4
.L_33:
        /*00c4*/ 	.word	index@(.nv.constant0.triton_poi_fused_add_native_group_norm_relu_32)
        /*00c8*/ 	.short	0x0210
        /*00ca*/ 	.short	0x0040


	//----- nvinfo : EIATTR_SW_WAR
	.align		4
.L_34:
        /*00cc*/ 	.byte	0x04, 0x36
        /*00ce*/ 	.short	(.L_36 - .L_35)
.L_35:
        /*00d0*/ 	.word	0x00000008
.L_36:


//--------------------- .nv.callgraph             --------------------------
	.section	.nv.callgraph,"",@"SHT_CUDA_CALLGRAPH"
	.align	4
	.sectionentsize	8
	.align		4
        /*0000*/ 	.word	0x00000000
	.align		4
        /*0004*/ 	.word	0xffffffff
	.align		4
        /*0008*/ 	.word	0x00000000
	.align		4
        /*000c*/ 	.word	0xfffffffe
	.align		4
        /*0010*/ 	.word	0x00000000
	.align		4
        /*0014*/ 	.word	0xfffffffd
	.align		4
        /*0018*/ 	.word	0x00000000
	.align		4
        /*001c*/ 	.word	0xfffffffc


//--------------------- .nv.constant4             --------------------------
	.section	.nv.constant4,"a",@progbits
	.align	8
	.align		8
.nv.constant4:
        /*0000*/ 	.dword	_$_str


//--------------------- .text.triton_poi_fused_add_native_group_norm_relu_32 --------------------------
	.section	.text.triton_poi_fused_add_native_group_norm_relu_32,"ax",@progbits
	.sectionflags	@"SHF_BARRIERS=1"
	.align	128
        .global         triton_poi_fused_add_native_group_norm_relu_32
        .type           triton_poi_fused_add_native_group_norm_relu_32,@function
        .size           triton_poi_fused_add_native_group_norm_relu_32,(.L_x_1 - triton_poi_fused_add_native_group_norm_relu_32)
        .other          triton_poi_fused_add_native_group_norm_relu_32,@"STO_CUDA_ENTRY STV_DEFAULT"
triton_poi_fused_add_native_group_norm_relu_32:
.text.triton_poi_fused_add_native_group_norm_relu_32:
[----:B------:R-:W0:Y:S01]  /*0000*/  LDC R1, c[0x0][0x28] ;  /* 0x00000a00ff017b82 */ /* 0x000e220000000800 */
[----:B------:R-:W1:Y:S07]  /*0010*/  S2R R0, SR_TID.X ;  /* 0x0000000000007919 */ /* 0x000e6e0000002100 */
[----:B------:R-:W2:Y:S01]  /*0020*/  LDC.64 R12, c[0x0][0x228] ;  /* 0x00008a00ff0c7b82 */ /* 0x000ea20000000a00 */
[----:B------:R-:W-:Y:S01]  /*0030*/  IMAD.MOV.U32 R9, RZ, RZ, RZ ;  /* 0x000000ffff097224 */ /* 0x000fe200078e00ff */
[----:B------:R-:W-:Y:S01]  /*0040*/  ULDC.64 UR6, c[0x0][0x208] ;  /* 0x0000820000067ab9 */ /* 0x000fe20000000a00 */
[----:B------:R-:W3:Y:S01]  /*0050*/  S2R R6, SR_CTAID.Y ;  /* 0x0000000000067919 */ /* 0x000ee20000002600 */
[----:B------:R-:W4:Y:S04]  /*0060*/  S2R R3, SR_CTAID.X ;  /* 0x0000000000037919 */ /* 0x000f280000002500 */
[----:B------:R-:W5:Y:S08]  /*0070*/  LDC.64 R4, c[0x0][0x230] ;  /* 0x00008c00ff047b82 */ /* 0x000f700000000a00 */
[----:B------:R-:W2:Y:S01]  /*0080*/  LDC.64 R10, c[0x0][0x218] ;  /* 0x00008600ff0a7b82 */ /* 0x000ea20000000a00 */
[----:B-1----:R-:W-:Y:S01]  /*0090*/  SHF.R.U32.HI R7, RZ, 0x6, R0 ;  /* 0x00000006ff077819 */ /* 0x002fe20000011600 */
[----:B---3--:R-:W-:Y:S01]  /*00a0*/  IMAD.SHL.U32 R2, R6, 0x10, RZ ;  /* 0x0000001006027824 */ /* 0x008fe200078e00ff */
[----:B------:R-:W-:Y:S01]  /*00b0*/  SHF.R.S32.HI R15, RZ, 0x1b, R6 ;  /* 0x0000001bff0f7819 */ /* 0x000fe20000011406 */
[----:B------:R-:W-:Y:S01]  /*00c0*/  IMAD.SHL.U32 R6, R0, 0x4, RZ ;  /* 0x0000000400067824 */ /* 0x000fe200078e00ff */
[----:B------:R-:W-:-:S02]  /*00d0*/  SGXT.U32 R7, R7, 0x2 ;  /* 0x000000020707781a */ /* 0x000fc40000000000 */
[----:B------:R-:W-:Y:S02]  /*00e0*/  SGXT R15, R15, 0x1 ;  /* 0x000000010f0f781a */ /* 0x000fe40000000200 */
[----:B------:R-:W-:Y:S02]  /*00f0*/  LOP3.LUT R6, R6, 0xfc, RZ, 0xc0, !PT ;  /* 0x000000fc06067812 */ /* 0x000fe400078ec0ff */
[----:B------:R-:W-:Y:S02]  /*0100*/  LOP3.LUT R56, R2, R7, RZ, 0xfc, !PT ;  /* 0x0000000702387212 */ /* 0x000fe400078efcff */
[----:B------:R-:W-:Y:S02]  /*0110*/  LOP3.LUT R30, R2, 0x4, R7, 0xfe, !PT ;  /* 0x00000004021e7812 */ /* 0x000fe400078efe07 */
[----:B------:R-:W-:Y:S02]  /*0120*/  LOP3.LUT R26, R2, 0x8, R7, 0xfe, !PT ;  /* 0x00000008021a7812 */ /* 0x000fe400078efe07 */
[----:B------:R-:W-:-:S02]  /*0130*/  LOP3.LUT R18, R2, 0xc, R7, 0xfe, !PT ;  /* 0x0000000c02127812 */ /* 0x000fc400078efe07 */
[--C-:B----4-:R-:W-:Y:S02]  /*0140*/  PRMT R27, R6, 0x6540, R3.reuse ;  /* 0x00006540061b7816 */ /* 0x110fe40000000003 */
[C---:B------:R-:W-:Y:S02]  /*0150*/  LEA.HI R6, R15.reuse, R56, RZ, 0x4 ;  /* 0x000000380f067211 */ /* 0x040fe400078f20ff */
[----:B------:R-:W-:Y:S02]  /*0160*/  LEA.HI R7, R15, R30, RZ, 0x4 ;  /* 0x0000001e0f077211 */ /* 0x000fe400078f20ff */
[--C-:B------:R-:W-:Y:S01]  /*0170*/  SHF.R.S32.HI R14, RZ, 0x17, R3.reuse ;  /* 0x00000017ff0e7819 */ /* 0x100fe20000011403 */
[----:B------:R-:W-:Y:S01]  /*0180*/  IMAD.SHL.U32 R6, R6, 0x2, RZ ;  /* 0x0000000206067824 */ /* 0x000fe200078e00ff */
[----:B------:R-:W-:Y:S01]  /*0190*/  PRMT R21, R0, 0x6540, R3 ;  /* 0x0000654000157816 */ /* 0x000fe20000000003 */
[----:B------:R-:W-:Y:S01]  /*01a0*/  IMAD.SHL.U32 R7, R7, 0x2, RZ ;  /* 0x0000000207077824 */ /* 0x000fe200078e00ff */
[----:B------:R-:W-:-:S02]  /*01b0*/  SGXT R14, R14, 0x1 ;  /* 0x000000010e0e781a */ /* 0x000fc40000000200 */
[C---:B------:R-:W-:Y:S01]  /*01c0*/  ISETP.GE.AND P3, PT, R21.reuse, 0x400, PT ;  /* 0x000004001500780c */ /* 0x040fe20003f66270 */
[----:B--2---:R-:W-:Y:S01]  /*01d0*/  IMAD.WIDE R12, R21, 0x4, R12 ;  /* 0x00000004150c7825 */ /* 0x004fe200078e020c */
[----:B------:R-:W-:Y:S02]  /*01e0*/  LEA.HI R14, R14, R27, RZ, 0x5 ;  /* 0x0000001b0e0e7211 */ /* 0x000fe400078f28ff */
[----:B------:R-:W-:Y:S02]  /*01f0*/  LOP3.LUT R6, R6, 0xffffffe0, RZ, 0xc0, !PT ;  /* 0xffffffe006067812 */ /* 0x000fe400078ec0ff */
[----:B------:R-:W-:Y:S02]  /*0200*/  LOP3.LUT R7, R7, 0xffffffe0, RZ, 0xc0, !PT ;  /* 0xffffffe007077812 */ /* 0x000fe400078ec0ff */
[C---:B------:R-:W-:Y:S02]  /*0210*/  LEA.HI R8, R15.reuse, R26, RZ, 0x4 ;  /* 0x0000001a0f087211 */ /* 0x040fe400078f20ff */
[----:B------:R-:W-:-:S02]  /*0220*/  LEA.HI R15, R15, R18, RZ, 0x4 ;  /* 0x000000120f0f7211 */ /* 0x000fc400078f20ff */
[C---:B------:R-:W-:Y:S01]  /*0230*/  LEA.HI.SX32 R19, R14.reuse, R6, 0x1b ;  /* 0x000000060e137211 */ /* 0x040fe200078fdaff */
[----:B-----5:R-:W-:Y:S01]  /*0240*/  IMAD.WIDE R20, R21, 0x4, R4 ;  /* 0x0000000415147825 */ /* 0x020fe200078e0204 */
[----:B------:R-:W-:Y:S02]  /*0250*/  LEA.HI.SX32 R23, R14, R7, 0x1b ;  /* 0x000000070e177211 */ /* 0x000fe400078fdaff */
[----:B------:R-:W-:Y:S02]  /*0260*/  CS2R R6, SRZ ;  /* 0x0000000000067805 */ /* 0x000fe4000001ff00 */
[----:B------:R-:W-:Y:S01]  /*0270*/  ISETP.GE.AND P0, PT, R27, 0x400, PT ;  /* 0x000004001b00780c */ /* 0x000fe20003f06270 */
[----:B------:R-:W-:Y:S01]  /*0280*/  IMAD.SHL.U32 R15, R15, 0x2, RZ ;  /* 0x000000020f0f7824 */ /* 0x000fe200078e00ff */
[----:B------:R1:W2:Y:S01]  /*0290*/  @!P3 LDG.E.EL R9, desc[UR6][R12.64] ;  /* 0x000000060c09b981 */ /* 0x0002a2000c2e1900 */
[----:B------:R-:W-:Y:S02]  /*02a0*/  CS2R R24, SRZ ;  /* 0x0000000000187805 */ /* 0x000fe4000001ff00 */
[----:B------:R-:W-:-:S02]  /*02b0*/  ISETP.LT.AND P1, PT, R56, 0x40, !P0 ;  /* 0x000000403800780c */ /* 0x000fc40004721270 */
[----:B------:R-:W-:Y:S01]  /*02c0*/  CS2R R50, SRZ ;  /* 0x0000000000327805 */ /* 0x000fe2000001ff00 */
[----:B------:R3:W2:Y:S01]  /*02d0*/  @!P3 LDG.E.EL R6, desc[UR6][R20.64] ;  /* 0x000000061406b981 */ /* 0x0006a2000c2e1900 */
[----:B------:R-:W-:Y:S01]  /*02e0*/  LOP3.LUT R15, R15, 0xffffffe0, RZ, 0xc0, !PT ;  /* 0xffffffe00f0f7812 */ /* 0x000fe200078ec0ff */
[----:B------:R-:W-:Y:S01]  /*02f0*/  IMAD.SHL.U32 R8, R8, 0x2, RZ ;  /* 0x0000000208087824 */ /* 0x000fe200078e00ff */
[----:B------:R-:W-:Y:S02]  /*0300*/  ISETP.LT.AND P2, PT, R30, 0x40, !P0 ;  /* 0x000000401e00780c */ /* 0x000fe40004741270 */
[----:B------:R-:W-:Y:S01]  /*0310*/  ISETP.LT.AND P3, PT, R26, 0x40, !P0 ;  /* 0x000000401a00780c */ /* 0x000fe20004761270 */
[----:B-1----:R-:W1:Y:S01]  /*0320*/  LDC.64 R12, c[0x0][0x220] ;  /* 0x00008800ff0c7b82 */ /* 0x002e620000000a00 */
[----:B------:R-:W-:Y:S02]  /*0330*/  ISETP.LT.AND P0, PT, R18, 0x40, !P0 ;  /* 0x000000401200780c */ /* 0x000fe40004701270 */
[----:B------:R-:W-:-:S02]  /*0340*/  LEA.HI.SX32 R35, R14, R15, 0x1b ;  /* 0x0000000f0e237211 */ /* 0x000fc400078fdaff */
[----:B------:R-:W-:-:S03]  /*0350*/  LOP3.LUT R8, R8, 0xffffffe0, RZ, 0xc0, !PT ;  /* 0xffffffe008087812 */ /* 0x000fc600078ec0ff */
[----:B0--3--:R-:W-:Y:S01]  /*0360*/  IMAD.WIDE R20, R35, 0x4, R10 ;  /* 0x0000000423147825 */ /* 0x009fe200078e020a */
[----:B------:R-:W-:-:S05]  /*0370*/  LEA.HI.SX32 R33, R14, R8, 0x1b ;  /* 0x000000080e217211 */ /* 0x000fca00078fdaff */
[----:B------:R-:W3:Y:S04]  /*0380*/  @P0 LDG.E.EL R25, desc[UR6][R20.64] ;  /* 0x0000000614190981 */ /* 0x000ee8000c2e1900 */
[----:B------:R-:W4:Y:S04]  /*0390*/  @P0 LDG.E.EL R24, desc[UR6][R20.64] ;  /* 0x0000000614180981 */ /* 0x000f28000c2e1900 */
[----:B------:R-:W5:Y:S04]  /*03a0*/  @P0 LDG.E.EL R51, desc[UR6][R20.64] ;  /* 0x0000000614330981 */ /* 0x000f68000c2e1900 */
[----:B------:R0:W2:Y:S01]  /*03b0*/  @P0 LDG.E.EL R50, desc[UR6][R20.64] ;  /* 0x0000000614320981 */ /* 0x0000a2000c2e1900 */
[----:B------:R-:W-:Y:S01]  /*03c0*/  CS2R R4, SRZ ;  /* 0x0000000000047805 */ /* 0x000fe2000001ff00 */
[----:B------:R-:W-:Y:S01]  /*03d0*/  IMAD.MOV.U32 R8, RZ, RZ, RZ ;  /* 0x000000ffff087224 */ /* 0x000fe200078e00ff */
[----:B------:R-:W-:Y:S01]  /*03e0*/  HFMA2.MMA R31, -RZ, RZ, 0, 0 ;  /* 0x00000000ff1f7435 */ /* 0x000fe200000001ff */
[----:B0-----:R-:W0:Y:S01]  /*03f0*/  LDC.64 R20, c[0x0][0x210] ;  /* 0x00008400ff147b82 */ /* 0x001e220000000a00 */
[----:B------:R-:W-:Y:S01]  /*0400*/  IMAD.WIDE R14, R19, 0x4, R10 ;  /* 0x00000004130e7825 */ /* 0x000fe200078e020a */
[----:B------:R-:W-:-:S03]  /*0410*/  CS2R R28, SRZ ;  /* 0x00000000001c7805 */ /* 0x000fc6000001ff00 */
[----:B------:R-:W-:Y:S01]  /*0420*/  IMAD.MOV.U32 R32, RZ, RZ, RZ ;  /* 0x000000ffff207224 */ /* 0x000fe200078e00ff */
[----:B------:R-:W2:Y:S01]  /*0430*/  @P1 LDG.E.EL R5, desc[UR6][R14.64] ;  /* 0x000000060e051981 */ /* 0x000ea2000c2e1900 */
[----:B------:R-:W-:Y:S01]  /*0440*/  IMAD.WIDE R16, R23, 0x4, R10 ;  /* 0x0000000417107825 */ /* 0x000fe200078e020a */
[----:B------:R-:W-:Y:S02]  /*0450*/  CS2R R48, SRZ ;  /* 0x0000000000307805 */ /* 0x000fe4000001ff00 */
[----:B------:R-:W-:Y:S01]  /*0460*/  CS2R R46, SRZ ;  /* 0x00000000002e7805 */ /* 0x000fe2000001ff00 */
[----:B------:R-:W2:Y:S01]  /*0470*/  @P1 LDG.E.EL R4, desc[UR6][R14.64] ;  /* 0x000000060e041981 */ /* 0x000ea2000c2e1900 */
[----:B------:R-:W-:-:S03]  /*0480*/  CS2R R38, SRZ ;  /* 0x0000000000267805 */ /* 0x000fc6000001ff00 */
[----:B------:R-:W2:Y:S04]  /*0490*/  @P1 LDG.E.EL R7, desc[UR6][R14.64] ;  /* 0x000000060e071981 */ /* 0x000ea8000c2e1900 */
[----:B------:R1:W2:Y:S01]  /*04a0*/  @P1 LDG.E.EL R8, desc[UR6][R14.64] ;  /* 0x000000060e081981 */ /* 0x0002a2000c2e1900 */
[----:B------:R-:W-:Y:S02]  /*04b0*/  CS2R R40, SRZ ;  /* 0x0000000000287805 */ /* 0x000fe4000001ff00 */
[----:B------:R-:W-:Y:S02]  /*04c0*/  CS2R R36, SRZ ;  /* 0x0000000000247805 */ /* 0x000fe4000001ff00 */
[----:B------:R-:W-:Y:S01]  /*04d0*/  CS2R R44, SRZ ;  /* 0x00000000002c7805 */ /* 0x000fe2000001ff00 */
[----:B------:R-:W2:Y:S01]  /*04e0*/  @P2 LDG.E.EL R31, desc[UR6][R16.64] ;  /* 0x00000006101f2981 */ /* 0x000ea2000c2e1900 */
[----:B------:R-:W-:-:S03]  /*04f0*/  CS2R R42, SRZ ;  /* 0x00000000002a7805 */ /* 0x000fc6000001ff00 */
[----:B------:R-:W2:Y:S01]  /*0500*/  @P2 LDG.E.EL R28, desc[UR6][R16.64] ;  /* 0x00000006101c2981 */ /* 0x000ea2000c2e1900 */
[----:B-1----:R-:W-:-:S03]  /*0510*/  IMAD.WIDE R14, R33, 0x4, R10 ;  /* 0x00000004210e7825 */ /* 0x002fc600078e020a */
[----:B------:R-:W2:Y:S01]  /*0520*/  @P2 LDG.E.EL R29, desc[UR6][R16.64] ;  /* 0x00000006101d2981 */ /* 0x000ea2000c2e1900 */
[----:B------:R-:W-:-:S03]  /*0530*/  IMAD.WIDE R10, R23, 0x4, R12 ;  /* 0x00000004170a7825 */ /* 0x000fc600078e020c */
[----:B------:R1:W2:Y:S04]  /*0540*/  @P2 LDG.E.EL R32, desc[UR6][R16.64] ;  /* 0x0000000610202981 */ /* 0x0002a8000c2e1900 */
[----:B------:R-:W2:Y:S04]  /*0550*/  @P2 LDG.E.EL R48, desc[UR6][R10.64] ;  /* 0x000000060a302981 */ /* 0x000ea8000c2e1900 */
[----:B------:R-:W2:Y:S01]  /*0560*/  @P2 LDG.E.EL R47, desc[UR6][R10.64] ;  /* 0x000000060a2f2981 */ /* 0x000ea2000c2e1900 */
[----:B-1----:R-:W-:-:S03]  /*0570*/  IMAD.WIDE R16, R19, 0x4, R12 ;  /* 0x0000000413107825 */ /* 0x002fc600078e020c */
[----:B------:R-:W2:Y:S04]  /*0580*/  @P2 LDG.E.EL R39, desc[UR6][R10.64] ;  /* 0x000000060a272981 */ /* 0x000ea8000c2e1900 */
[----:B------:R1:W2:Y:S04]  /*0590*/  @P2 LDG.E.EL R38, desc[UR6][R10.64] ;  /* 0x000000060a262981 */ /* 0x0002a8000c2e1900 */
[----:B------:R-:W2:Y:S04]  /*05a0*/  @P1 LDG.E.EL R41, desc[UR6][R16.64] ;  /* 0x0000000610291981 */ /* 0x000ea8000c2e1900 */
[----:B------:R-:W2:Y:S01]  /*05b0*/  @P1 LDG.E.EL R37, desc[UR6][R16.64] ;  /* 0x0000000610251981 */ /* 0x000ea2000c2e1900 */
[----:B-1----:R-:W-:Y:S01]  /*05c0*/  IMAD R10, R18, 0x400, R27 ;  /* 0x00000400120a7824 */ /* 0x002fe200078e021b */
[----:B------:R-:W-:-:S02]  /*05d0*/  CS2R R18, SRZ ;  /* 0x0000000000127805 */ /* 0x000fc4000001ff00 */
[----:B------:R-:W2:Y:S01]  /*05e0*/  @P1 LDG.E.EL R44, desc[UR6][R16.64] ;  /* 0x00000006102c1981 */ /* 0x000ea2000c2e1900 */
[----:B0-----:R-:W-:-:S03]  /*05f0*/  IMAD.WIDE R22, R10, 0x4, R20 ;  /* 0x000000040a167825 */ /* 0x001fc600078e0214 */
[----:B------:R0:W2:Y:S02]  /*0600*/  @P1 LDG.E.EL R42, desc[UR6][R16.64] ;  /* 0x00000006102a1981 */ /* 0x0000a4000c2e1900 */
[----:B0-----:R-:W-:-:S06]  /*0610*/  CS2R R16, SRZ ;  /* 0x0000000000107805 */ /* 0x001fcc000001ff00 */
[----:B------:R-:W2:Y:S01]  /*0620*/  @P0 LDG.E.EL.128 R16, desc[UR6][R22.64] ;  /* 0x0000000616100981 */ /* 0x000ea2000c2e1d00 */
[----:B------:R-:W-:Y:S02]  /*0630*/  CS2R R54, SRZ ;  /* 0x0000000000367805 */ /* 0x000fe4000001ff00 */
[----:B------:R-:W-:-:S04]  /*0640*/  CS2R R52, SRZ ;  /* 0x0000000000347805 */ /* 0x000fc8000001ff00 */
[----:B------:R-:W3:Y:S04]  /*0650*/  @P3 LDG.E.EL R55, desc[UR6][R14.64] ;  /* 0x000000060e373981 */ /* 0x000ee8000c2e1900 */
[----:B------:R-:W3:Y:S04]  /*0660*/  @P3 LDG.E.EL R54, desc[UR6][R14.64] ;  /* 0x000000060e363981 */ /* 0x000ee8000c2e1900 */
[----:B------:R-:W3:Y:S04]  /*0670*/  @P3 LDG.E.EL R53, desc[UR6][R14.64] ;  /* 0x000000060e353981 */ /* 0x000ee8000c2e1900 */
[----:B------:R0:W3:Y:S01]  /*0680*/  @P3 LDG.E.EL R52, desc[UR6][R14.64] ;  /* 0x000000060e343981 */ /* 0x0000e2000c2e1900 */
[----:B------:R-:W-:-:S02]  /*0690*/  IMAD R11, R26, 0x400, R27 ;  /* 0x000004001a0b7824 */ /* 0x000fc400078e021b */
[----:B0-----:R-:W-:-:S04]  /*06a0*/  IMAD.WIDE R14, R33, 0x4, R12 ;  /* 0x00000004210e7825 */ /* 0x001fc800078e020c */
[----:B------:R-:W-:Y:S01]  /*06b0*/  IMAD.WIDE R12, R35, 0x4, R12 ;  /* 0x00000004230c7825 */ /* 0x000fe200078e020c */
[----:B------:R-:W-:Y:S01]  /*06c0*/  CS2R R34, SRZ ;  /* 0x0000000000227805 */ /* 0x000fe2000001ff00 */
[----:B------:R-:W3:Y:S04]  /*06d0*/  @P3 LDG.E.EL R36, desc[UR6][R14.64] ;  /* 0x000000060e243981 */ /* 0x000ee8000c2e1900 */
[----:B------:R-:W3:Y:S04]  /*06e0*/  @P3 LDG.E.EL R46, desc[UR6][R14.64] ;  /* 0x000000060e2e3981 */ /* 0x000ee8000c2e1900 */
[----:B------:R-:W3:Y:S04]  /*06f0*/  @P3 LDG.E.EL R45, desc[UR6][R14.64] ;  /* 0x000000060e2d3981 */ /* 0x000ee8000c2e1900 */
[----:B------:R0:W3:Y:S04]  /*0700*/  @P3 LDG.E.EL R34, desc[UR6][R14.64] ;  /* 0x000000060e223981 */ /* 0x0000e8000c2e1900 */
[----:B------:R-:W3:Y:S04]  /*0710*/  @P0 LDG.E.EL R43, desc[UR6][R12.64] ;  /* 0x000000060c2b0981 */ /* 0x000ee8000c2e1900 */
[----:B------:R-:W3:Y:S01]  /*0720*/  @P0 LDG.E.EL R40, desc[UR6][R12.64] ;  /* 0x000000060c280981 */ /* 0x000ee2000c2e1900 */
[----:B0-----:R-:W-:-:S03]  /*0730*/  CS2R R14, SRZ ;  /* 0x00000000000e7805 */ /* 0x001fc6000001ff00 */
[----:B------:R-:W3:Y:S04]  /*0740*/  @P0 LDG.E.EL R49, desc[UR6][R12.64] ;  /* 0x000000060c310981 */ /* 0x000ee8000c2e1900 */
[----:B------:R0:W3:Y:S02]  /*0750*/  @P0 LDG.E.EL R35, desc[UR6][R12.64] ;  /* 0x000000060c230981 */ /* 0x0000e4000c2e1900 */
[----:B0-----:R-:W-:Y:S01]  /*0760*/  CS2R R12, SRZ ;  /* 0x00000000000c7805 */ /* 0x001fe2000001ff00 */
[----:B--2---:R-:W-:Y:S01]  /*0770*/  FADD R50, -R50, R19 ;  /* 0x0000001332327221 */ /* 0x004fe20000000100 */
[----:B-----5:R-:W-:Y:S01]  /*0780*/  FADD R51, -R51, R18 ;  /* 0x0000001233337221 */ /* 0x020fe20000000100 */
[----:B------:R-:W-:-:S05]  /*0790*/  IMAD.WIDE R18, R11, 0x4, R20 ;  /* 0x000000040b127825 */ /* 0x000fca00078e0214 */
[----:B------:R-:W2:Y:S01]  /*07a0*/  @P3 LDG.E.EL.128 R12, desc[UR6][R18.64] ;  /* 0x00000006120c3981 */ /* 0x000ea2000c2e1d00 */
[----:B------:R-:W-:Y:S02]  /*07b0*/  IMAD R30, R30, 0x400, R27 ;  /* 0x000004001e1e7824 */ /* 0x000fe400078e021b */
[----:B----4-:R-:W-:Y:S01]  /*07c0*/  FADD R17, -R24, R17 ;  /* 0x0000001118117221 */ /* 0x010fe20000000100 */
[----:B------:R-:W-:Y:S02]  /*07d0*/  IMAD R33, R56, 0x400, R27 ;  /* 0x0000040038217824 */ /* 0x000fe400078e021b */
[----:B---3--:R-:W-:Y:S01]  /*07e0*/  FADD R16, -R25, R16 ;  /* 0x0000001019107221 */ /* 0x008fe20000000100 */
[----:B------:R-:W-:Y:S02]  /*07f0*/  CS2R R24, SRZ ;  /* 0x0000000000187805 */ /* 0x000fe4000001ff00 */
[----:B------:R-:W-:Y:S02]  /*0800*/  CS2R R26, SRZ ;  /* 0x00000000001a7805 */ /* 0x000fe4000001ff00 */
[----:B------:R-:W-:Y:S01]  /*0810*/  CS2R R22, SRZ ;  /* 0x0000000000167805 */ /* 0x000fe2000001ff00 */
[----:B--2---:R-:W-:Y:S01]  /*0820*/  FADD R52, -R52, R15 ;  /* 0x0000000f34347221 */ /* 0x004fe20000000100 */
[----:B------:R-:W-:Y:S01]  /*0830*/  FADD R53, -R53, R14 ;  /* 0x0000000e35357221 */ /* 0x000fe20000000100 */
[----:B------:R-:W-:-:S05]  /*0840*/  IMAD.WIDE R14, R30, 0x4, R20 ;  /* 0x000000041e0e7825 */ /* 0x000fca00078e0214 */
[----:B------:R-:W2:Y:S01]  /*0850*/  @P2 LDG.E.EL.128 R24, desc[UR6][R14.64] ;  /* 0x000000060e182981 */ /* 0x000ea2000c2e1d00 */
[----:B------:R-:W-:Y:S01]  /*0860*/  FADD R54, -R54, R13 ;  /* 0x0000000d36367221 */ /* 0x000fe20000000100 */
[----:B------:R-:W-:Y:S01]  /*0870*/  FADD R18, -R55, R12 ;  /* 0x0000000c37127221 */ /* 0x000fe20000000100 */
[----:B------:R-:W-:Y:S01]  /*0880*/  IMAD.WIDE R12, R33, 0x4, R20 ;  /* 0x00000004210c7825 */ /* 0x000fe200078e0214 */
[----:B------:R-:W-:-:S06]  /*0890*/  CS2R R20, SRZ ;  /* 0x0000000000147805 */ /* 0x000fcc000001ff00 */
[----:B------:R0:W3:Y:S01]  /*08a0*/  @P1 LDG.E.EL.128 R20, desc[UR6][R12.64] ;  /* 0x000000060c141981 */ /* 0x0000e2000c2e1d00 */
[----:B------:R-:W1:Y:S01]  /*08b0*/  S2UR UR5, SR_CgaCtaId ;  /* 0x00000000000579c3 */ /* 0x000e620000008800 */
[----:B------:R-:W-:Y:S02]  /*08c0*/  UMOV UR4, 0x400 ;  /* 0x0000040000047882 */ /* 0x000fe40000000000 */
[----:B-1----:R-:W-:Y:S01]  /*08d0*/  UPRMT UR4, UR5, 0x654, UR4 ;  /* 0x0000065405047896 */ /* 0x002fe20008000004 */
[----:B--2---:R-:W-:Y:S01]  /*08e0*/  FADD R32, -R32, R27 ;  /* 0x0000001b20207221 */ /* 0x004fe20000000100 */
[----:B------:R-:W-:-:S04]  /*08f0*/  IMAD.MOV.U32 R27, RZ, RZ, 0x3b000000 ;  /* 0x3b000000ff1b7424 */ /* 0x000fc800078e00ff */
[-C--:B------:R-:W-:Y:S01]  /*0900*/  FFMA R14, R40, R27.reuse, 9.9999997473787516356e-06 ;  /* 0x3727c5ac280e7423 */ /* 0x080fe2000000001b */
[-C--:B------:R-:W-:Y:S01]  /*0910*/  FFMA R40, R48, R27.reuse, 9.9999997473787516356e-06 ;  /* 0x3727c5ac30287423 */ /* 0x080fe2000000001b */
[-C--:B0-----:R-:W-:Y:S01]  /*0920*/  FFMA R13, R46, R27.reuse, 9.9999997473787516356e-06 ;  /* 0x3727c5ac2e0d7423 */ /* 0x081fe2000000001b */
[-C--:B------:R-:W-:Y:S01]  /*0930*/  FFMA R36, R36, R27.reuse, 9.9999997473787516356e-06 ;  /* 0x3727c5ac24247423 */ /* 0x080fe2000000001b */
        /* <DEDUP_REMOVED lines=11> */
[----:B------:R-:W-:-:S02]  /*09f0*/  FFMA R27, R34, R27, 9.9999997473787516356e-06 ;  /* 0x3727c5ac221b7423 */ /* 0x000fc4000000001b */
[----:B------:R-:W0:Y:S01]  /*0a00*/  LDC.64 R34, c[0x0][0x238] ;  /* 0x00008e00ff227b82 */ /* 0x000e220000000a00 */
[----:B------:R-:W1:Y:S08]  /*0a10*/  MUFU.RSQ R45, R48 ;  /* 0x00000030002d7308 */ /* 0x000e700000001400 */
[----:B------:R-:W-:Y:S08]  /*0a20*/  MUFU.RSQ R15, R36 ;  /* 0x00000024000f7308 */ /* 0x000ff00000001400 */
[----:B------:R-:W2:Y:S08]  /*0a30*/  MUFU.RSQ R14, R14 ;  /* 0x0000000e000e7308 */ /* 0x000eb00000001400 */
[----:B------:R0:W4:Y:S08]  /*0a40*/  MUFU.RSQ R12, R49 ;  /* 0x00000031000c7308 */ /* 0x0001300000001400 */
[----:B------:R-:W5:Y:S08]  /*0a50*/  MUFU.RSQ R13, R13 ;  /* 0x0000000d000d7308 */ /* 0x000f700000001400 */
[----:B------:R-:W0:Y:S08]  /*0a60*/  MUFU.RSQ R46, R46 ;  /* 0x0000002e002e7308 */ /* 0x000e300000001400 */
[----:B------:R-:W2:Y:S08]  /*0a70*/  MUFU.RSQ R19, R19 ;  /* 0x0000001300137308 */ /* 0x000eb00000001400 */
[----:B------:R-:W3:Y:S01]  /*0a80*/  MUFU.RSQ R27, R27 ;  /* 0x0000001b001b7308 */ /* 0x000ee20000001400 */
[----:B-1----:R-:W-:Y:S01]  /*0a90*/  FMUL R50, R45, R50 ;  /* 0x000000322d327220 */ /* 0x002fe20000400000 */
[----:B0-----:R-:W-:-:S06]  /*0aa0*/  IMAD.WIDE R48, R33, 0x4, R34 ;  /* 0x0000000421307825 */ /* 0x001fcc00078e0222 */
[----:B------:R-:W0:Y:S01]  /*0ab0*/  MUFU.RSQ R40, R40 ;  /* 0x0000002800287308 */ /* 0x000e220000001400 */
[----:B--2---:R-:W-:Y:S01]  /*0ac0*/  FMUL R43, R14, R17 ;  /* 0x000000110e2b7220 */ /* 0x004fe20000400000 */
[----:B----4-:R-:W-:Y:S01]  /*0ad0*/  FMUL R51, R12, R51 ;  /* 0x000000330c337220 */ /* 0x010fe20000400000 */
[----:B------:R-:W-:Y:S01]  /*0ae0*/  FMUL R45, R15, R18 ;  /* 0x000000120f2d7220 */ /* 0x000fe20000400000 */
[----:B-----5:R-:W-:Y:S01]  /*0af0*/  FMUL R54, R13, R54 ;  /* 0x000000360d367220 */ /* 0x020fe20000400000 */
[----:B------:R-:W-:Y:S01]  /*0b00*/  FMUL R33, R46, R53 ;  /* 0x000000352e217220 */ /* 0x000fe20000400000 */
[----:B------:R-:W-:Y:S01]  /*0b10*/  FMUL R36, R19, R16 ;  /* 0x0000001013247220 */ /* 0x000fe20000400000 */
[----:B---3--:R-:W-:Y:S01]  /*0b20*/  FMUL R46, R27, R52 ;  /* 0x000000341b2e7220 */ /* 0x008fe20000400000 */
[----:B------:R-:W-:Y:S02]  /*0b30*/  CS2R R12, SRZ ;  /* 0x00000000000c7805 */ /* 0x000fe4000001ff00 */
[----:B------:R-:W-:-:S02]  /*0b40*/  CS2R R14, SRZ ;  /* 0x00000000000e7805 */ /* 0x000fc4000001ff00 */
[----:B------:R-:W-:Y:S02]  /*0b50*/  CS2R R16, SRZ ;  /* 0x0000000000107805 */ /* 0x000fe4000001ff00 */
[----:B------:R-:W-:Y:S01]  /*0b60*/  CS2R R18, SRZ ;  /* 0x0000000000127805 */ /* 0x000fe2000001ff00 */
[----:B------:R-:W-:-:S04]  /*0b70*/  IMAD.WIDE R52, R30, 0x4, R34 ;  /* 0x000000041e347825 */ /* 0x000fc800078e0222 */
[----:B------:R-:W-:Y:S01]  /*0b80*/  FADD R31, -R31, R24 ;  /* 0x000000181f1f7221 */ /* 0x000fe20000000100 */
[----:B------:R-:W-:Y:S01]  /*0b90*/  FADD R55, -R29, R26 ;  /* 0x0000001a1d377221 */ /* 0x000fe20000000100 */
[----:B------:R-:W-:Y:S01]  /*0ba0*/  FADD R56, -R28, R25 ;  /* 0x000000191c387221 */ /* 0x000fe20000000100 */
[----:B------:R0:W2:Y:S01]  /*0bb0*/  @P2 LDG.E.EL.128 R12, desc[UR6][R52.64] ;  /* 0x00000006340c2981 */ /* 0x0000a2000c2e1d00 */
[----:B------:R-:W-:Y:S02]  /*0bc0*/  CS2R R28, SRZ ;  /* 0x00000000001c7805 */ /* 0x000fe4000001ff00 */
[----:B------:R-:W-:Y:S01]  /*0bd0*/  MOV R30, RZ ;  /* 0x000000ff001e7202 */ /* 0x000fe20000000f00 */
[----:B------:R1:W3:Y:S01]  /*0be0*/  @P1 LDG.E.EL.128 R16, desc[UR6][R48.64] ;  /* 0x0000000630101981 */ /* 0x0002e2000c2e1d00 */
[----:B0-----:R-:W-:Y:S01]  /*0bf0*/  FMUL R52, R40, R31 ;  /* 0x0000001f28347220 */ /* 0x001fe20000400000 */
[----:B------:R-:W-:Y:S02]  /*0c00*/  IMAD.MOV.U32 R31, RZ, RZ, RZ ;  /* 0x000000ffff1f7224 */ /* 0x000fe400078e00ff */
[----:B-1----:R-:W-:-:S04]  /*0c10*/  IMAD.WIDE R48, R11, 0x4, R34 ;  /* 0x000000040b307825 */ /* 0x002fc800078e0222 */
[----:B------:R-:W-:Y:S01]  /*0c20*/  IMAD.WIDE R10, R10, 0x4, R34 ;  /* 0x000000040a0a7825 */ /* 0x000fe200078e0222 */
[----:B------:R-:W0:Y:S04]  /*0c30*/  MUFU.RSQ R41, R41 ;  /* 0x0000002900297308 */ /* 0x000e280000001400 */
[----:B------:R1:W4:Y:S04]  /*0c40*/  @P0 LDG.E.EL.128 R28, desc[UR6][R10.64] ;  /* 0x000000060a1c0981 */ /* 0x000328000c2e1d00 */
[----:B------:R-:W5:Y:S01]  /*0c50*/  MUFU.RSQ R37, R37 ;  /* 0x0000002500257308 */ /* 0x000f620000001400 */
[----:B-1----:R-:W-:-:S07]  /*0c60*/  IMAD.SHL.U32 R11, R0, 0x4, RZ ;  /* 0x00000004000b7824 */ /* 0x002fce00078e00ff */
[----:B------:R-:W1:Y:S01]  /*0c70*/  MUFU.RSQ R44, R44 ;  /* 0x0000002c002c7308 */ /* 0x000e620000001400 */
[----:B------:R-:W-:-:S07]  /*0c80*/  SHF.R.U32.HI R10, RZ, 0x8, R11 ;  /* 0x00000008ff0a7819 */ /* 0x000fce000001160b */
[----:B------:R-:W1:Y:S01]  /*0c90*/  MUFU.RSQ R42, R42 ;  /* 0x0000002a002a7308 */ /* 0x000e620000001400 */
[----:B------:R-:W-:Y:S01]  /*0ca0*/  SGXT.U32 R10, R10, 0x2 ;  /* 0x000000020a0a781a */ /* 0x000fe20000000000 */
[----:B------:R-:W-:Y:S01]  /*0cb0*/  FADD R23, -R8, R23 ;  /* 0x0000001708177221 */ /* 0x000fe20000000100 */
[----:B------:R-:W-:Y:S01]  /*0cc0*/  FADD R20, -R5, R20 ;  /* 0x0000001405147221 */ /* 0x000fe20000000100 */
[----:B------:R-:W-:Y:S01]  /*0cd0*/  FADD R8, -R4, R21 ;  /* 0x0000001504087221 */ /* 0x000fe20000000100 */
[----:B------:R-:W-:Y:S01]  /*0ce0*/  LOP3.LUT R5, R10, 0x3fc, R11, 0xf8, !PT ;  /* 0x000003fc0a057812 */ /* 0x000fe200078ef80b */
[----:B------:R-:W-:Y:S01]  /*0cf0*/  FADD R7, -R7, R22 ;  /* 0x0000001607077221 */ /* 0x000fe20000000100 */
[----:B------:R-:W-:Y:S02]  /*0d00*/  LOP3.LUT R4, R11, 0x3fc, RZ, 0xc0, !PT ;  /* 0x000003fc0b047812 */ /* 0x000fe400078ec0ff */
[----:B------:R-:W-:Y:S02]  /*0d10*/  LEA R21, R10, UR4, 0x2 ;  /* 0x000000040a157c11 */ /* 0x000fe4000f8e10ff */
[----:B------:R-:W-:-:S02]  /*0d20*/  CS2R R24, SRZ ;  /* 0x0000000000187805 */ /* 0x000fc4000001ff00 */
[----:B------:R-:W-:Y:S01]  /*0d30*/  CS2R R26, SRZ ;  /* 0x00000000001a7805 */ /* 0x000fe2000001ff00 */
[----:B0-----:R-:W-:Y:S01]  /*0d40*/  FMUL R20, R41, R20 ;  /* 0x0000001429147220 */ /* 0x001fe20000400000 */
[----:B------:R-:W-:Y:S01]  /*0d50*/  LEA R5, R5, UR4, 0x2 ;  /* 0x0000000405057c11 */ /* 0x000fe2000f8e10ff */
[----:B-----5:R-:W-:Y:S01]  /*0d60*/  FMUL R8, R37, R8 ;  /* 0x0000000825087220 */ /* 0x020fe20000400000 */
[----:B------:R-:W-:Y:S02]  /*0d70*/  IMAD R21, R4, 0x4, R21 ;  /* 0x0000000404157824 */ /* 0x000fe400078e0215 */
[----:B-1----:R-:W-:Y:S01]  /*0d80*/  FMUL R44, R44, R7 ;  /* 0x000000072c2c7220 */ /* 0x002fe20000400000 */
[----:B------:R-:W-:Y:S01]  /*0d90*/  FMUL R23, R42, R23 ;  /* 0x000000172a177220 */ /* 0x000fe20000400000 */
[----:B------:R-:W-:Y:S04]  /*0da0*/  STS [R5], R20 ;  /* 0x0000001405007388 */ /* 0x000fe80000000800 */
[----:B------:R0:W5:Y:S04]  /*0db0*/  @P3 LDG.E.EL.128 R24, desc[UR6][R48.64] ;  /* 0x0000000630183981 */ /* 0x000168000c2e1d00 */
[----:B------:R-:W-:Y:S04]  /*0dc0*/  STS [R21+0x4], R8 ;  /* 0x0000040815007388 */ /* 0x000fe80000000800 */
[----:B------:R-:W-:Y:S04]  /*0dd0*/  STS [R21+0x8], R44 ;  /* 0x0000082c15007388 */ /* 0x000fe80000000800 */
[----:B------:R-:W-:Y:S01]  /*0de0*/  STS [R21+0xc], R23 ;  /* 0x00000c1715007388 */ /* 0x000fe20000000800 */
[----:B------:R-:W1:Y:S01]  /*0df0*/  MUFU.RSQ R35, R38 ;  /* 0x0000002600237308 */ /* 0x000e620000001400 */
[----:B------:R-:W-:-:S04]  /*0e00*/  LOP3.LUT R10, R0, 0xff, RZ, 0xc0, !PT ;  /* 0x000000ff000a7812 */ /* 0x000fc800078ec0ff */
[----:B------:R-:W-:Y:S01]  /*0e10*/  LEA R7, R10, UR4, 0x2 ;  /* 0x000000040a077c11 */ /* 0x000fe2000f8e10ff */
[----:B------:R-:W-:Y:S06]  /*0e20*/  BAR.SYNC.DEFER_BLOCKING 0x0 ;  /* 0x0000000000007b1d */ /* 0x000fec0000010000 */
[----:B------:R0:W-:Y:S01]  /*0e30*/  MUFU.RSQ R34, R39 ;  /* 0x0000002700227308 */ /* 0x0001e20000001400 */
[----:B-1----:R-:W-:-:S07]  /*0e40*/  FMUL R32, R35, R32 ;  /* 0x0000002023207220 */ /* 0x002fce0000400000 */
[----:B------:R-:W1:Y:S01]  /*0e50*/  MUFU.RSQ R47, R47 ;  /* 0x0000002f002f7308 */ /* 0x000e620000001400 */
[----:B------:R-:W1:Y:S04]  /*0e60*/  LDS R35, [R7] ;  /* 0x0000000007237984 */ /* 0x000e680000000800 */
[----:B------:R-:W1:Y:S04]  /*0e70*/  LDS R37, [R7+0x404] ;  /* 0x0004040007257984 */ /* 0x000e680000000800 */
[----:B0-----:R-:W0:Y:S04]  /*0e80*/  LDS R39, [R7+0x808] ;  /* 0x0008080007277984 */ /* 0x001e280000000800 */
[----:B------:R-:W0:Y:S01]  /*0e90*/  LDS R41, [R7+0xc0c] ;  /* 0x000c0c0007297984 */ /* 0x000e220000000800 */
[----:B------:R-:W-:Y:S01]  /*0ea0*/  BAR.SYNC.DEFER_BLOCKING 0x0 ;  /* 0x0000000000007b1d */ /* 0x000fe20000010000 */
[----:B-1----:R-:W-:Y:S01]  /*0eb0*/  FMUL R56, R47, R56 ;  /* 0x000000382f387220 */ /* 0x002fe20000400000 */
[----:B------:R-:W-:-:S04]  /*0ec0*/  FMUL R55, R34, R55 ;  /* 0x0000003722377220 */ /* 0x000fc80000400000 */
[----:B------:R-:W-:Y:S04]  /*0ed0*/  STS [R5], R52 ;  /* 0x0000003405007388 */ /* 0x000fe80000000800 */
[----:B------:R-:W-:Y:S04]  /*0ee0*/  STS [R21+0x4], R56 ;  /* 0x0000043815007388 */ /* 0x000fe80000000800 */
[----:B------:R-:W-:Y:S04]  /*0ef0*/  STS [R21+0x8], R55 ;  /* 0x0000083715007388 */ /* 0x000fe80000000800 */
[----:B------:R0:W-:Y:S01]  /*0f00*/  STS [R21+0xc], R32 ;  /* 0x00000c2015007388 */ /* 0x0001e20000000800 */
[----:B------:R-:W-:Y:S06]  /*0f10*/  BAR.SYNC.DEFER_BLOCKING 0x0 ;  /* 0x0000000000007b1d */ /* 0x000fec0000010000 */
[----:B------:R-:W1:Y:S04]  /*0f20*/  LDS R23, [R7] ;  /* 0x0000000007177984 */ /* 0x000e680000000800 */
[----:B------:R-:W0:Y:S04]  /*0f30*/  LDS R47, [R7+0x404] ;  /* 0x00040400072f7984 */ /* 0x000e280000000800 */
[----:B------:R-:W0:Y:S04]  /*0f40*/  LDS R49, [R7+0x808] ;  /* 0x0008080007317984 */ /* 0x000e280000000800 */
[----:B------:R-:W0:Y:S01]  /*0f50*/  LDS R53, [R7+0xc0c] ;  /* 0x000c0c0007357984 */ /* 0x000e220000000800 */
[----:B------:R-:W-:Y:S06]  /*0f60*/  BAR.SYNC.DEFER_BLOCKING 0x0 ;  /* 0x0000000000007b1d */ /* 0x000fec0000010000 */
[----:B------:R-:W-:Y:S04]  /*0f70*/  STS [R5], R45 ;  /* 0x0000002d05007388 */ /* 0x000fe80000000800 */
[----:B------:R-:W-:Y:S04]  /*0f80*/  STS [R21+0x4], R54 ;  /* 0x0000043615007388 */ /* 0x000fe80000000800 */
[----:B------:R-:W-:Y:S04]  /*0f90*/  STS [R21+0x8], R33 ;  /* 0x0000082115007388 */ /* 0x000fe80000000800 */
[----:B------:R-:W-:Y:S01]  /*0fa0*/  STS [R21+0xc], R46 ;  /* 0x00000c2e15007388 */ /* 0x000fe20000000800 */
[----:B------:R-:W-:Y:S06]  /*0fb0*/  BAR.SYNC.DEFER_BLOCKING 0x0 ;  /* 0x0000000000007b1d */ /* 0x000fec0000010000 */
[----:B------:R-:W1:Y:S04]  /*0fc0*/  LDS R55, [R7] ;  /* 0x0000000007377984 */ /* 0x000e680000000800 */
[----:B------:R-:W1:Y:S04]  /*0fd0*/  LDS R57, [R7+0x404] ;  /* 0x0004040007397984 */ /* 0x000e680000000800 */
[----:B------:R-:W1:Y:S04]  /*0fe0*/  LDS R59, [R7+0x808] ;  /* 0x00080800073b7984 */ /* 0x000e680000000800 */
[----:B------:R-:W1:Y:S01]  /*0ff0*/  LDS R61, [R7+0xc0c] ;  /* 0x000c0c00073d7984 */ /* 0x000e620000000800 */
[----:B------:R-:W-:Y:S06]  /*1000*/  BAR.SYNC.DEFER_BLOCKING 0x0 ;  /* 0x0000000000007b1d */ /* 0x000fec0000010000 */
[----:B------:R1:W-:Y:S04]  /*1010*/  STS [R5], R36 ;  /* 0x0000002405007388 */ /* 0x0003e80000000800 */
[----:B------:R-:W-:Y:S04]  /*1020*/  STS [R21+0x4], R43 ;  /* 0x0000042b15007388 */ /* 0x000fe80000000800 */
[----:B------:R-:W-:Y:S04]  /*1030*/  STS [R21+0x8], R51 ;  /* 0x0000083315007388 */ /* 0x000fe80000000800 */
[----:B------:R1:W-:Y:S01]  /*1040*/  STS [R21+0xc], R50 ;  /* 0x00000c3215007388 */ /* 0x0003e20000000800 */
[----:B------:R-:W-:Y:S01]  /*1050*/  BAR.SYNC.DEFER_BLOCKING 0x0 ;  /* 0x0000000000007b1d */ /* 0x000fe20000010000 */
[-CC-:B------:R-:W-:Y:S01]  /*1060*/  FFMA R20, R35, R9.reuse, R6.reuse ;  /* 0x0000000923147223 */ /* 0x180fe20000000006 */
[-CC-:B------:R-:W-:Y:S01]  /*1070*/  FFMA R22, R37, R9.reuse, R6.reuse ;  /* 0x0000000925167223 */ /* 0x180fe20000000006 */
[-CC-:B0-----:R-:W-:Y:S01]  /*1080*/  FFMA R32, R39, R9.reuse, R6.reuse ;  /* 0x0000000927207223 */ /* 0x181fe20000000006 */
[----:B------:R-:W-:-:S02]  /*1090*/  FFMA R34, R41, R9, R6 ;  /* 0x0000000929227223 */ /* 0x000fc40000000006 */
[----:B------:R-:W0:Y:S04]  /*10a0*/  LDS R33, [R7] ;  /* 0x0000000007217984 */ /* 0x000e280000000800 */
        /* <DEDUP_REMOVED lines=8> */
[----:B------:R-:W-:Y:S01]  /*1130*/  BAR.SYNC.DEFER_BLOCKING 0x0 ;  /* 0x0000000000007b1d */ /* 0x000fe20000010000 */
[-CC-:B-1----:R-:W-:Y:S01]  /*1140*/  FFMA R36, R23, R9.reuse, R6.reuse ;  /* 0x0000000917247223 */ /* 0x182fe20000000006 */
[-CC-:B------:R-:W-:Y:S01]  /*1150*/  FFMA R38, R47, R9.reuse, R6.reuse ;  /* 0x000000092f267223 */ /* 0x180fe20000000006 */
[-CC-:B------:R-:W-:Y:S01]  /*1160*/  FFMA R40, R49, R9.reuse, R6.reuse ;  /* 0x0000000931287223 */ /* 0x180fe20000000006 */
[----:B------:R-:W-:-:S02]  /*1170*/  FFMA R42, R53, R9, R6 ;  /* 0x00000009352a7223 */ /* 0x000fc40000000006 */
[----:B------:R-:W-:Y:S04]  /*1180*/  LDS R60, [R5+0xc] ;  /* 0x00000c00053c7984 */ /* 0x000fe80000000800 */
[----:B------:R-:W-:Y:S04]  /*1190*/  LDS R37, [R5+0x8] ;  /* 0x0000080005257984 */ /* 0x000fe80000000800 */
[----:B------:R-:W-:Y:S04]  /*11a0*/  LDS R39, [R5+0x4] ;  /* 0x0000040005277984 */ /* 0x000fe80000000800 */
[----:B------:R-:W3:Y:S01]  /*11b0*/  LDS R35, [R5] ;  /* 0x0000000005237984 */ /* 0x000ee20000000800 */
[----:B------:R-:W-:Y:S06]  /*11c0*/  BAR.SYNC.DEFER_BLOCKING 0x0 ;  /* 0x0000000000007b1d */ /* 0x000fec0000010000 */
[----:B------:R-:W-:Y:S04]  /*11d0*/  STS [R7], R36 ;  /* 0x0000002407007388 */ /* 0x000fe80000000800 */
[----:B------:R-:W-:Y:S04]  /*11e0*/  STS [R7+0x404], R38 ;  /* 0x0004042607007388 */ /* 0x000fe80000000800 */
[----:B------:R-:W-:Y:S04]  /*11f0*/  STS [R7+0x808], R40 ;  /* 0x0008082807007388 */ /* 0x000fe80000000800 */
[----:B------:R-:W-:Y:S01]  /*1200*/  STS [R7+0xc0c], R42 ;  /* 0x000c0c2a07007388 */ /* 0x000fe20000000800 */
[----:B------:R-:W-:Y:S01]  /*1210*/  BAR.SYNC.DEFER_BLOCKING 0x0 ;  /* 0x0000000000007b1d */ /* 0x000fe20000010000 */
[-CC-:B------:R-:W-:Y:S01]  /*1220*/  FFMA R44, R55, R9.reuse, R6.reuse ;  /* 0x00000009372c7223 */ /* 0x180fe20000000006 */
[-CC-:B------:R-:W-:Y:S01]  /*1230*/  FFMA R46, R57, R9.reuse, R6.reuse ;  /* 0x00000009392e7223 */ /* 0x180fe20000000006 */
[-CC-:B------:R-:W-:Y:S01]  /*1240*/  FFMA R48, R59, R9.reuse, R6.reuse ;  /* 0x000000093b307223 */ /* 0x180fe20000000006 */
[----:B------:R-:W-:-:S02]  /*1250*/  FFMA R50, R61, R9, R6 ;  /* 0x000000093d327223 */ /* 0x000fc40000000006 */
[----:B------:R-:W-:Y:S04]  /*1260*/  LDS R22, [R5+0xc] ;  /* 0x00000c0005167984 */ /* 0x000fe80000000800 */
[----:B------:R-:W-:Y:S04]  /*1270*/  LDS R41, [R5+0x8] ;  /* 0x0000080005297984 */ /* 0x000fe80000000800 */
[----:B------:R-:W-:Y:S04]  /*1280*/  LDS R32, [R5+0x4] ;  /* 0x0000040005207984 */ /* 0x000fe80000000800 */
[----:B------:R-:W2:Y:S01]  /*1290*/  LDS R23, [R5] ;  /* 0x0000000005177984 */ /* 0x000ea20000000800 */
[----:B------:R-:W-:Y:S06]  /*12a0*/  BAR.SYNC.DEFER_BLOCKING 0x0 ;  /* 0x0000000000007b1d */ /* 0x000fec0000010000 */
[----:B------:R-:W-:Y:S04]  /*12b0*/  STS [R7], R44 ;  /* 0x0000002c07007388 */ /* 0x000fe80000000800 */
[----:B------:R-:W-:Y:S04]  /*12c0*/  STS [R7+0x404], R46 ;  /* 0x0004042e07007388 */ /* 0x000fe80000000800 */
[----:B------:R-:W-:Y:S04]  /*12d0*/  STS [R7+0x808], R48 ;  /* 0x0008083007007388 */ /* 0x000fe80000000800 */
[----:B------:R-:W-:Y:S01]  /*12e0*/  STS [R7+0xc0c], R50 ;  /* 0x000c0c3207007388 */ /* 0x000fe20000000800 */
[----:B------:R-:W-:Y:S01]  /*12f0*/  BAR.SYNC.DEFER_BLOCKING 0x0 ;  /* 0x0000000000007b1d */ /* 0x000fe20000010000 */
[-CC-:B0-----:R-:W-:Y:S01]  /*1300*/  FFMA R52, R33, R9.reuse, R6.reuse ;  /* 0x0000000921347223 */ /* 0x181fe20000000006 */
[-CC-:B------:R-:W-:Y:S01]  /*1310*/  FFMA R54, R45, R9.reuse, R6.reuse ;  /* 0x000000092d367223 */ /* 0x180fe20000000006 */
[-CC-:B------:R-:W-:Y:S01]  /*1320*/  FFMA R56, R8, R9.reuse, R6.reuse ;  /* 0x0000000908387223 */ /* 0x180fe20000000006 */
[----:B------:R-:W-:-:S02]  /*1330*/  FFMA R58, R10, R9, R6 ;  /* 0x000000090a3a7223 */ /* 0x000fc40000000006 */
[----:B------:R-:W-:Y:S04]  /*1340*/  LDS R34, [R5+0xc] ;  /* 0x00000c0005227984 */ /* 0x000fe80000000800 */
[----:B------:R-:W-:Y:S04]  /*1350*/  LDS R21, [R5+0x8] ;  /* 0x0000080005157984 */ /* 0x000fe80000000800 */
[----:B------:R-:W-:Y:S04]  /*1360*/  LDS R10, [R5+0x4] ;  /* 0x00000400050a7984 */ /* 0x000fe80000000800 */
[----:B------:R-:W5:Y:S01]  /*1370*/  LDS R9, [R5] ;  /* 0x0000000005097984 */ /* 0x000f620000000800 */
[----:B------:R-:W-:Y:S06]  /*1380*/  BAR.SYNC.DEFER_BLOCKING 0x0 ;  /* 0x0000000000007b1d */ /* 0x000fec0000010000 */
[----:B------:R-:W-:Y:S04]  /*1390*/  STS [R7], R52 ;  /* 0x0000003407007388 */ /* 0x000fe80000000800 */
[----:B------:R-:W-:Y:S04]  /*13a0*/  STS [R7+0x404], R54 ;  /* 0x0004043607007388 */ /* 0x000fe80000000800 */
[----:B------:R-:W-:Y:S04]  /*13b0*/  STS [R7+0x808], R56 ;  /* 0x0008083807007388 */ /* 0x000fe80000000800 */
[----:B------:R-:W-:Y:S01]  /*13c0*/  STS [R7+0xc0c], R58 ;  /* 0x000c0c3a07007388 */ /* 0x000fe20000000800 */
[----:B------:R-:W-:Y:S01]  /*13d0*/  BAR.SYNC.DEFER_BLOCKING 0x0 ;  /* 0x0000000000007b1d */ /* 0x000fe20000010000 */
[C---:B---3--:R-:W-:Y:S01]  /*13e0*/  FSETP.GEU.AND P6, PT, R35.reuse, -R16, PT ;  /* 0x800000102300720b */ /* 0x048fe20003fce000 */
[----:B------:R-:W-:-:S04]  /*13f0*/  FADD R16, R35, R16 ;  /* 0x0000001023107221 */ /* 0x000fc80000000000 */
[----:B------:R-:W4:Y:S04]  /*1400*/  LDS R7, [R5] ;  /* 0x0000000005077984 */ /* 0x000f280000000800 */
[----:B------:R-:W0:Y:S04]  /*1410*/  LDS R33, [R5+0x8] ;  /* 0x0000080005217984 */ /* 0x000e280000000800 */
[----:B------:R-:W1:Y:S04]  /*1420*/  LDS R20, [R5+0x4] ;  /* 0x0000040005147984 */ /* 0x000e680000000800 */
[----:B------:R3:W0:Y:S01]  /*1430*/  LDS R8, [R5+0xc] ;  /* 0x00000c0005087984 */ /* 0x0006220000000800 */
[----:B------:R-:W-:Y:S01]  /*1440*/  IMAD.SHL.U32 R6, R0, 0x40, RZ ;  /* 0x0000004000067824 */ /* 0x000fe200078e00ff */
[----:B---3--:R-:W-:-:S02]  /*1450*/  FSEL R5, R16, RZ, P6 ;  /* 0x000000ff10057208 */ /* 0x008fc40003000000 */
[C---:B--2---:R-:W-:Y:S01]  /*1460*/  FSETP.GEU.AND P6, PT, R23.reuse, -R12, PT ;  /* 0x8000000c1700720b */ /* 0x044fe20003fce000 */
[----:B------:R-:W-:Y:S01]  /*1470*/  FADD R12, R23, R12 ;  /* 0x0000000c170c7221 */ /* 0x000fe20000000000 */
[----:B------:R-:W-:-:S04]  /*1480*/  SHF.R.U32.HI R43, RZ, 0x6, R0 ;  /* 0x00000006ff2b7819 */ /* 0x000fc80000011600 */
[----:B------:R-:W-:Y:S02]  /*1490*/  FSEL R23, R12, RZ, P6 ;  /* 0x000000ff0c177208 */ /* 0x000fe40003000000 */
[C---:B-----5:R-:W-:Y:S01]  /*14a0*/  FSETP.GEU.AND P6, PT, R9.reuse, -R24, PT ;  /* 0x800000180900720b */ /* 0x060fe20003fce000 */
[----:B------:R-:W-:Y:S01]  /*14b0*/  FADD R9, R9, R24 ;  /* 0x0000001809097221 */ /* 0x000fe20000000000 */
[C---:B------:R-:W-:Y:S01]  /*14c0*/  FSETP.GEU.AND P5, PT, R60.reuse, -R19, PT ;  /* 0x800000133c00720b */ /* 0x040fe20003fae000 */
[----:B------:R-:W-:Y:S01]  /*14d0*/  FADD R19, R60, R19 ;  /* 0x000000133c137221 */ /* 0x000fe20000000000 */
[----:B------:R-:W-:Y:S02]  /*14e0*/  SGXT.U32 R43, R43, 0x2 ;  /* 0x000000022b2b781a */ /* 0x000fe40000000000 */
[----:B------:R-:W-:Y:S02]  /*14f0*/  LOP3.LUT R6, R6, 0xfc0, RZ, 0xc0, !PT ;  /* 0x00000fc006067812 */ /* 0x000fe400078ec0ff */
[C---:B------:R-:W-:Y:S01]  /*1500*/  FSETP.GEU.AND P4, PT, R37.reuse, -R18, PT ;  /* 0x800000122500720b */ /* 0x040fe20003f8e000 */
[----:B------:R-:W-:Y:S01]  /*1510*/  FADD R18, R37, R18 ;  /* 0x0000001225127221 */ /* 0x000fe20000000000 */
[C---:B------:R-:W-:Y:S01]  /*1520*/  FSETP.GEU.AND P3, PT, R39.reuse, -R17, PT ;  /* 0x800000112700720b */ /* 0x040fe20003f6e000 */
[----:B------:R-:W-:Y:S01]  /*1530*/  FADD R17, R39, R17 ;  /* 0x0000001127117221 */ /* 0x000fe20000000000 */
[C---:B------:R-:W-:Y:S01]  /*1540*/  FSETP.GEU.AND P2, PT, R22.reuse, -R15, PT ;  /* 0x8000000f1600720b */ /* 0x040fe20003f4e000 */
[----:B------:R-:W-:Y:S01]  /*1550*/  FADD R15, R22, R15 ;  /* 0x0000000f160f7221 */ /* 0x000fe20000000000 */
[C---:B------:R-:W-:Y:S01]  /*1560*/  FSETP.GEU.AND P1, PT, R41.reuse, -R14, PT ;  /* 0x8000000e2900720b */ /* 0x040fe20003f2e000 */
[----:B------:R-:W-:Y:S01]  /*1570*/  FADD R14, R41, R14 ;  /* 0x0000000e290e7221 */ /* 0x000fe20000000000 */
[----:B------:R-:W-:Y:S01]  /*1580*/  BAR.SYNC.DEFER_BLOCKING 0x0 ;  /* 0x0000000000007b1d */ /* 0x000fe20000010000 */
[C---:B------:R-:W-:Y:S01]  /*1590*/  FSETP.GEU.AND P0, PT, R32.reuse, -R13, PT ;  /* 0x8000000d2000720b */ /* 0x040fe20003f0e000 */
[----:B------:R-:W-:Y:S01]  /*15a0*/  FADD R13, R32, R13 ;  /* 0x0000000d200d7221 */ /* 0x000fe20000000000 */
[----:B------:R-:W-:-:S02]  /*15b0*/  FSEL R9, R9, RZ, P6 ;  /* 0x000000ff09097208 */ /* 0x000fc40003000000 */
[C---:B----4-:R-:W-:Y:S01]  /*15c0*/  FSETP.GEU.AND P6, PT, R7.reuse, -R28, PT ;  /* 0x8000001c0700720b */ /* 0x050fe20003fce000 */
[----:B------:R-:W-:Y:S01]  /*15d0*/  FADD R7, R7, R28 ;  /* 0x0000001c07077221 */ /* 0x000fe20000000000 */
[C---:B------:R-:W-:Y:S01]  /*15e0*/  LOP3.LUT R36, R6.reuse, R43, RZ, 0xfc, !PT ;  /* 0x0000002b06247212 */ /* 0x040fe200078efcff */
[----:B------:R-:W-:Y:S01]  /*15f0*/  VIADD R43, R6, UR4 ;  /* 0x00000004062b7c36 */ /* 0x000fe20008000000 */
[----:B------:R-:W-:Y:S02]  /*1600*/  FSEL R19, R19, RZ, P5 ;  /* 0x000000ff13137208 */ /* 0x000fe40002800000 */
[C---:B------:R-:W-:Y:S01]  /*1610*/  FSETP.GEU.AND P5, PT, R10.reuse, -R25, PT ;  /* 0x800000190a00720b */ /* 0x040fe20003fae000 */
[----:B------:R-:W-:Y:S01]  /*1620*/  FADD R10, R10, R25 ;  /* 0x000000190a0a7221 */ /* 0x000fe20000000000 */
[----:B------:R-:W-:Y:S01]  /*1630*/  LOP3.LUT R2, R2, 0xc, R11, 0xf8, !PT ;  /* 0x0000000c02027812 */ /* 0x000fe200078ef80b */
[----:B------:R-:W-:Y:S01]  /*1640*/  IMAD R6, R36, 0x4, R43 ;  /* 0x0000000424067824 */ /* 0x000fe200078e022b */
[----:B------:R-:W-:-:S02]  /*1650*/  FSEL R17, R17, RZ, P3 ;  /* 0x000000ff11117208 */ /* 0x000fc40001800000 */
[----:B------:R-:W-:Y:S02]  /*1660*/  FSEL R11, R18, RZ, P4 ;  /* 0x000000ff120b7208 */ /* 0x000fe40002000000 */
[----:B------:R-:W-:Y:S02]  /*1670*/  FSEL R13, R13, RZ, P0 ;  /* 0x000000ff0d0d7208 */ /* 0x000fe40000000000 */
[----:B------:R-:W-:Y:S02]  /*1680*/  FSEL R25, R14, RZ, P1 ;  /* 0x000000ff0e197208 */ /* 0x000fe40000800000 */
[----:B------:R-:W-:Y:S02]  /*1690*/  FSEL R15, R15, RZ, P2 ;  /* 0x000000ff0f0f7208 */ /* 0x000fe40001000000 */
[C---:B------:R-:W-:Y:S01]  /*16a0*/  FSETP.GEU.AND P3, PT, R34.reuse, -R27, PT ;  /* 0x8000001b2200720b */ /* 0x040fe20003f6e000 */
[----:B------:R-:W-:Y:S01]  /*16b0*/  FADD R27, R34, R27 ;  /* 0x0000001b221b7221 */ /* 0x000fe20000000000 */
[C---:B------:R-:W-:Y:S01]  /*16c0*/  FSETP.GEU.AND P4, PT, R21.reuse, -R26, PT ;  /* 0x8000001a1500720b */ /* 0x040fe20003f8e000 */
[----:B------:R-:W-:Y:S01]  /*16d0*/  FADD R21, R21, R26 ;  /* 0x0000001a15157221 */ /* 0x000fe20000000000 */
[C---:B0-----:R-:W-:Y:S01]  /*16e0*/  FSETP.GEU.AND P0, PT, R33.reuse, -R30, PT ;  /* 0x8000001e2100720b */ /* 0x041fe20003f0e000 */
[----:B------:R-:W-:Y:S01]  /*16f0*/  FADD R30, R33, R30 ;  /* 0x0000001e211e7221 */ /* 0x000fe20000000000 */
[C---:B-1----:R-:W-:Y:S01]  /*1700*/  FSETP.GEU.AND P1, PT, R20.reuse, -R29, PT ;  /* 0x8000001d1400720b */ /* 0x042fe20003f2e000 */
[----:B------:R-:W-:Y:S01]  /*1710*/  FADD R20, R20, R29 ;  /* 0x0000001d14147221 */ /* 0x000fe20000000000 */
[C---:B------:R-:W-:Y:S01]  /*1720*/  FSETP.GEU.AND P2, PT, R8.reuse, -R31, PT ;  /* 0x8000001f0800720b */ /* 0x040fe20003f4e000 */
[----:B------:R-:W-:Y:S01]  /*1730*/  FADD R8, R8, R31 ;  /* 0x0000001f08087221 */ /* 0x000fe20000000000 */
[----:B------:R-:W-:Y:S01]  /*1740*/  FSEL R7, R7, RZ, P6 ;  /* 0x000000ff07077208 */ /* 0x000fe20003000000 */
[----:B------:R0:W-:Y:S01]  /*1750*/  STS [R6], R5 ;  /* 0x0000000506007388 */ /* 0x0001e20000000800 */
[----:B------:R-:W-:-:S02]  /*1760*/  FSEL R29, R10, RZ, P5 ;  /* 0x000000ff0a1d7208 */ /* 0x000fc40002800000 */
[----:B------:R-:W-:Y:S01]  /*1770*/  FSEL R21, R21, RZ, P4 ;  /* 0x000000ff15157208 */ /* 0x000fe20002000000 */
[----:B------:R1:W-:Y:S01]  /*1780*/  STS [R6+0x10], R23 ;  /* 0x0000101706007388 */ /* 0x0003e20000000800 */
[----:B------:R-:W-:-:S03]  /*1790*/  FSEL R27, R27, RZ, P3 ;  /* 0x000000ff1b1b7208 */ /* 0x000fc60001800000 */
[----:B------:R2:W-:Y:S01]  /*17a0*/  STS [R6+0x30], R7 ;  /* 0x0000300706007388 */ /* 0x0005e20000000800 */
[----:B0-----:R-:W-:Y:S02]  /*17b0*/  FSEL R5, R20, RZ, P1 ;  /* 0x000000ff14057208 */ /* 0x001fe40000800000 */
[----:B-1----:R-:W-:Y:S02]  /*17c0*/  FSEL R23, R30, RZ, P0 ;  /* 0x000000ff1e177208 */ /* 0x002fe40000000000 */
[----:B--2---:R-:W-:Y:S01]  /*17d0*/  FSEL R7, R8, RZ, P2 ;  /* 0x000000ff08077208 */ /* 0x004fe20001000000 */
[----:B------:R-:W-:Y:S04]  /*17e0*/  STS [R6+0x50], R17 ;  /* 0x0000501106007388 */ /* 0x000fe80000000800 */
[----:B------:R-:W-:Y:S04]  /*17f0*/  STS [R6+0xa0], R11 ;  /* 0x0000a00b06007388 */ /* 0x000fe80000000800 */
[----:B------:R-:W-:Y:S04]  /*1800*/  STS [R6+0xf0], R19 ;  /* 0x0000f01306007388 */ /* 0x000fe80000000800 */
[----:B------:R-:W-:Y:S04]  /*1810*/  STS [R6+0x60], R13 ;  /* 0x0000600d06007388 */ /* 0x000fe80000000800 */
[----:B------:R-:W-:Y:S04]  /*1820*/  STS [R6+0xb0], R25 ;  /* 0x0000b01906007388 */ /* 0x000fe80000000800 */
[----:B------:R-:W-:Y:S04]  /*1830*/  STS [R6+0x100], R15 ;  /* 0x0001000f06007388 */ /* 0x000fe80000000800 */
[----:B------:R-:W-:Y:S04]  /*1840*/  STS [R6+0x20], R9 ;  /* 0x0000200906007388 */ /* 0x000fe80000000800 */
[----:B------:R-:W-:Y:S04]  /*1850*/  STS [R6+0x70], R29 ;  /* 0x0000701d06007388 */ /* 0x000fe80000000800 */
[----:B------:R0:W-:Y:S04]  /*1860*/  STS [R6+0xc0], R21 ;  /* 0x0000c01506007388 */ /* 0x0001e80000000800 */
[----:B------:R-:W-:Y:S04]  /*1870*/  STS [R6+0x110], R27 ;  /* 0x0001101b06007388 */ /* 0x000fe80000000800 */
[----:B------:R1:W-:Y:S04]  /*1880*/  STS [R6+0x80], R5 ;  /* 0x0000800506007388 */ /* 0x0003e80000000800 */
[----:B------:R-:W-:Y:S04]  /*1890*/  STS [R6+0xd0], R23 ;  /* 0x0000d01706007388 */ /* 0x000fe80000000800 */
[----:B------:R2:W-:Y:S01]  /*18a0*/  STS [R6+0x120], R7 ;  /* 0x0001200706007388 */ /* 0x0005e20000000800 */
[C---:B------:R-:W-:Y:S01]  /*18b0*/  LOP3.LUT R10, R4.reuse, 0x400, RZ, 0xfc, !PT ;  /* 0x00000400040a7812 */ /* 0x040fe200078efcff */
[----:B0-----:R-:W0:Y:S01]  /*18c0*/  LDC.64 R20, c[0x0][0x240] ;  /* 0x00009000ff147b82 */ /* 0x001e220000000a00 */
[----:B------:R-:W-:-:S02]  /*18d0*/  LOP3.LUT R11, R4, 0x800, RZ, 0xfc, !PT ;  /* 0x00000800040b7812 */ /* 0x000fc400078efcff */
[----:B------:R-:W-:Y:S02]  /*18e0*/  LOP3.LUT R9, R0, 0xfc, RZ, 0xc0, !PT ;  /* 0x000000fc00097812 */ /* 0x000fe400078ec0ff */
[----:B------:R-:W-:Y:S02]  /*18f0*/  LOP3.LUT R10, R10, 0x7f0, RZ, 0xc0, !PT ;  /* 0x000007f00a0a7812 */ /* 0x000fe400078ec0ff */
[----:B------:R-:W-:Y:S02]  /*1900*/  LOP3.LUT R12, R11, 0xbf0, RZ, 0xc0, !PT ;  /* 0x00000bf00b0c7812 */ /* 0x000fe400078ec0ff */
[----:B------:R-:W-:Y:S02]  /*1910*/  LEA R9, R9, UR4, 0x2 ;  /* 0x0000000409097c11 */ /* 0x000fe4000f8e10ff */
[----:B------:R-:W-:Y:S01]  /*1920*/  IADD3 R11, R10, UR4, RZ ;  /* 0x000000040a0b7c10 */ /* 0x000fe2000fffe0ff */
[----:B------:R-:W-:Y:S02]  /*1930*/  VIADD R13, R12, UR4 ;  /* 0x000000040c0d7c36 */ /* 0x000fe40008000000 */
[C---:B------:R-:W-:Y:S01]  /*1940*/  IMAD R16, R4.reuse, 0x4, R9 ;  /* 0x0000000404107824 */ /* 0x040fe200078e0209 */
[----:B------:R-:W-:Y:S01]  /*1950*/  BAR.SYNC.DEFER_BLOCKING 0x0 ;  /* 0x0000000000007b1d */ /* 0x000fe20000010000 */
[----:B------:R-:W-:-:S02]  /*1960*/  IMAD R12, R4, 0x4, R11 ;  /* 0x00000004040c7824 */ /* 0x000fc400078e020b */
[----:B------:R-:W-:Y:S01]  /*1970*/  IMAD R8, R4, 0x4, R13 ;  /* 0x0000000404087824 */ /* 0x000fe200078e020d */
[----:B-1----:R-:W-:-:S04]  /*1980*/  SHF.R.S32.HI R5, RZ, 0x1f, R2 ;  /* 0x0000001fff057819 */ /* 0x002fc80000011402 */
[----:B------:R-:W-:Y:S02]  /*1990*/  LEA.HI R5, R5, R2, RZ, 0x4 ;  /* 0x0000000205057211 */ /* 0x000fe400078f20ff */
[----:B------:R-:W-:-:S03]  /*19a0*/  SHF.R.U32.HI R0, RZ, 0x2, R0 ;  /* 0x00000002ff007819 */ /* 0x000fc60000011600 */
[----:B------:R-:W-:Y:S01]  /*19b0*/  IMAD.SHL.U32 R22, R5, 0x400, RZ ;  /* 0x0000040005167824 */ /* 0x000fe200078e00ff */
[----:B------:R-:W1:Y:S04]  /*19c0*/  LDS.128 R16, [R16] ;  /* 0x0000000010107984 */ /* 0x000e680000000c00 */
[----:B------:R-:W3:Y:S04]  /*19d0*/  LDS.128 R12, [R12+0x1000] ;  /* 0x001000000c0c7984 */ /* 0x000ee80000000c00 */
[----:B------:R-:W4:Y:S01]  /*19e0*/  LDS.128 R8, [R8+0x2000] ;  /* 0x0020000008087984 */ /* 0x000f220000000c00 */
[----:B------:R-:W-:-:S02]  /*19f0*/  SGXT.U32 R0, R0, 0x6 ;  /* 0x000000060000781a */ /* 0x000fc40000000000 */
[----:B------:R-:W-:Y:S02]  /*1a00*/  LOP3.LUT R5, R5, 0xfffffff0, RZ, 0xc0, !PT ;  /* 0xfffffff005057812 */ /* 0x000fe400078ec0ff */
[----:B------:R-:W-:Y:S02]  /*1a10*/  LOP3.LUT R22, R22, 0xffffc000, RZ, 0xc0, !PT ;  /* 0xffffc00016167812 */ /* 0x000fe400078ec0ff */
[----:B------:R-:W-:Y:S02]  /*1a20*/  PRMT R0, R0, 0x6540, R3 ;  /* 0x0000654000007816 */ /* 0x000fe40000000003 */
[----:B------:R-:W-:Y:S02]  /*1a30*/  IADD3 R24, R22, R2, -R5 ;  /* 0x0000000216187210 */ /* 0x000fe40007ffe805 */
[----:B------:R-:W-:Y:S02]  /*1a40*/  LOP3.LUT R5, R4, 0xc00, RZ, 0xfc, !PT ;  /* 0x00000c0004057812 */ /* 0x000fe400078efcff */
[----:B------:R-:W-:-:S02]  /*1a50*/  ISETP.GE.AND P0, PT, R2, 0x40, PT ;  /* 0x000000400200780c */ /* 0x000fc40003f06270 */
[C---:B------:R-:W-:Y:S02]  /*1a60*/  LOP3.LUT R3, R0.reuse, 0x40, RZ, 0xfc, !PT ;  /* 0x0000004000037812 */ /* 0x040fe400078efcff */
[C---:B------:R-:W-:Y:S02]  /*1a70*/  LOP3.LUT R2, R0.reuse, 0x80, RZ, 0xfc, !PT ;  /* 0x0000008000027812 */ /* 0x040fe400078efcff */
[----:B--2---:R-:W-:Y:S02]  /*1a80*/  LOP3.LUT R6, R5, 0xff0, RZ, 0xc0, !PT ;  /* 0x00000ff005067812 */ /* 0x004fe400078ec0ff */
[C---:B------:R-:W-:Y:S02]  /*1a90*/  LOP3.LUT R5, R0.reuse, 0xc0, RZ, 0xfc, !PT ;  /* 0x000000c000057812 */ /* 0x040fe400078efcff */
[----:B------:R-:W-:Y:S02]  /*1aa0*/  ISETP.LT.AND P3, PT, R0, 0x400, !P0 ;  /* 0x000004000000780c */ /* 0x000fe40004761270 */
[----:B------:R-:W-:-:S02]  /*1ab0*/  ISETP.LT.AND P2, PT, R3, 0x400, !P0 ;  /* 0x000004000300780c */ /* 0x000fc40004741270 */
[----:B------:R-:W-:Y:S01]  /*1ac0*/  ISETP.LT.AND P1, PT, R2, 0x400, !P0 ;  /* 0x000004000200780c */ /* 0x000fe20004721270 */
[--C-:B------:R-:W-:Y:S01]  /*1ad0*/  IMAD R7, R0, 0x10, R24.reuse ;  /* 0x0000001000077824 */ /* 0x100fe200078e0218 */
[----:B------:R-:W-:Y:S02]  /*1ae0*/  ISETP.LT.AND P0, PT, R5, 0x400, !P0 ;  /* 0x000004000500780c */ /* 0x000fe40004701270 */
[----:B------:R-:W-:Y:S01]  /*1af0*/  LEA R23, R3, R24, 0x4 ;  /* 0x0000001803177211 */ /* 0x000fe200078e20ff */
[----:B------:R-:W-:Y:S02]  /*1b00*/  IMAD R25, R2, 0x10, R24 ;  /* 0x0000001002197824 */ /* 0x000fe400078e0218 */
[----:B------:R-:W-:Y:S02]  /*1b10*/  VIADD R27, R6, UR4 ;  /* 0x00000004061b7c36 */ /* 0x000fe40008000000 */
[----:B0-----:R-:W-:-:S04]  /*1b20*/  IMAD.WIDE R2, R7, 0x4, R20 ;  /* 0x0000000407027825 */ /* 0x001fc800078e0214 */
[--C-:B------:R-:W-:Y:S01]  /*1b30*/  IMAD.WIDE R6, R23, 0x4, R20.reuse ;  /* 0x0000000417067825 */ /* 0x100fe200078e0214 */
[----:B-1----:R0:W-:Y:S03]  /*1b40*/  @P3 STG.E.128 desc[UR6][R2.64], R16 ;  /* 0x0000001002003986 */ /* 0x0021e6000c101d06 */
[----:B------:R-:W-:Y:S01]  /*1b50*/  IMAD.WIDE R22, R25, 0x4, R20 ;  /* 0x0000000419167825 */ /* 0x000fe200078e0214 */
[----:B---3--:R0:W-:Y:S04]  /*1b60*/  @P2 STG.E.128 desc[UR6][R6.64], R12 ;  /* 0x0000000c06002986 */ /* 0x0081e8000c101d06 */
[----:B----4-:R0:W-:Y:S01]  /*1b70*/  @P1 STG.E.128 desc[UR6][R22.64], R8 ;  /* 0x0000000816001986 */ /* 0x0101e2000c101d06 */
[----:B------:R-:W-:Y:S01]  /*1b80*/  IMAD R27, R4, 0x4, R27 ;  /* 0x00000004041b7824 */ /* 0x000fe200078e021b */
[----:B0-----:R-:W-:Y:S06]  /*1b90*/  @!P0 EXIT ;  /* 0x000000000000894d */ /* 0x001fec0003800000 */
[----:B0-----:R-:W0:Y:S01]  /*1ba0*/  LDS.128 R8, [R27+0x3000] ;  /* 0x003000001b087984 */ /* 0x001e220000000c00 */
[----:B------:R-:W-:-:S04]  /*1bb0*/  IMAD R5, R5, 0x10, R24 ;  /* 0x0000001005057824 */ /* 0x000fc800078e0218 */
[----:B------:R-:W-:-:S05]  /*1bc0*/  IMAD.WIDE R20, R5, 0x4, R20 ;  /* 0x0000000405147825 */ /* 0x000fca00078e0214 */
[----:B0-----:R-:W-:Y:S01]  /*1bd0*/  STG.E.128 desc[UR6][R20.64], R8 ;  /* 0x0000000814007986 */ /* 0x001fe2000c101d06 */
[----:B------:R-:W-:Y:S05]  /*1be0*/  EXIT ;  /* 0x000000000000794d */ /* 0x000fea0003800000 */
.L_x_0:
[----:B------:R-:W-:-:S00]  /*1bf0*/  BRA `(.L_x_0) ;  /* 0xfffffffc00fc7947 */ /* 0x000fc0000383ffff */
[----:B------:R-:W-:-:S00]  /*1c00*/  NOP ;  /* 0x0000000000007918 */ /* 0x000fc00000000000 */
[----:B------:R-:W-:-:S00]  /*1c10*/  NOP ;  /* 0x0000000000007918 */ /* 0x000fc00000000000 */
[----:B------:R-:W-:-:S00]  /*1c20*/  NOP ;  /* 0x0000000000007918 */ /* 0x000fc00000000000 */
[----:B------:R-:W-:-:S00]  /*1c30*/  NOP ;  /* 0x0000000000007918 */ /* 0x000fc00000000000 */
[----:B------:R-:W-:-:S00]  /*1c40*/  NOP ;  /* 0x0000000000007918 */ /* 0x000fc00000000000 */
[----:B------:R-:W-:-:S00]  /*1c50*/  NOP ;  /* 0x0000000000007918 */ /* 0x000fc00000000000 */
[----:B------:R-:W-:-:S00]  /*1c60*/  NOP ;  /* 0x0000000000007918 */ /* 0x000fc00000000000 */
[----:B------:R-:W-:-:S00]  /*1c70*/  NOP ;  /* 0x0000000000007918 */ /* 0x000fc00000000000 */
.L_x_1:


//--------------------- .nv.global.init           --------------------------
	.section	.nv.global.init,"aw",@progbits
.nv.global.init:
	.type		_$_str,@object
	.size		_$_str,(.L_0 - _$_str)
_$_str:
        /*0000*/ 	.byte	0x5f, 0x5f, 0x43, 0x55, 0x44, 0x41, 0x5f, 0x46, 0x54, 0x5a, 0x00
.L_0:


//--------------------- .nv.shared.triton_poi_fused_add_native_group_norm_relu_32 --------------------------
	.section	.nv.shared.triton_poi_fused_add_native_group_norm_relu_32,"aw",@nobits
	.sectionflags	@""
	.align	16
	.zero		1024


//--------------------- .nv.constant0.triton_poi_fused_add_native_group_norm_relu_32 --------------------------
	.section	.nv.constant0.triton_poi_fused_add_native_group_norm_relu_32,"a",@progbits
	.sectionflags	@""
	.align	4
.nv.constant0.triton_poi_fused_add_native_group_norm_relu_32:
	.zero		592
